	.headerflags	@"EF_CUDA_TEXMODE_UNIFIED EF_CUDA_64BIT_ADDRESS EF_CUDA_SM89 EF_CUDA_VIRTUAL_SM(EF_CUDA_SM89)"
	.elftype	@"ET_EXEC"


//--------------------- .nv.info                  --------------------------
	.section	.nv.info,"",@"SHT_CUDA_INFO"
	.align	4


	//----- nvinfo : EIATTR_REGCOUNT
	.align		4
        /*0000*/ 	.byte	0x04, 0x2f
        /*0002*/ 	.short	(.L_3 - .L_2)
	.align		4
.L_2:
        /*0004*/ 	.word	index@(triton_poi_fused_add_cat_cos_mul_neg_sin_slice_unsqueeze_view_50)
        /*0008*/ 	.word	0x0000001c


	//----- nvinfo : EIATTR_FRAME_SIZE
	.align		4
.L_3:
        /*000c*/ 	.byte	0x04, 0x11
        /*000e*/ 	.short	(.L_5 - .L_4)
	.align		4
.L_4:
        /*0010*/ 	.word	index@(triton_poi_fused_add_cat_cos_mul_neg_sin_slice_unsqueeze_view_50)
        /*0014*/ 	.word	0x00000020


	//----- nvinfo : EIATTR_MIN_STACK_SIZE
	.align		4
.L_5:
        /*0018*/ 	.byte	0x04, 0x12
        /*001a*/ 	.short	(.L_7 - .L_6)
	.align		4
.L_6:
        /*001c*/ 	.word	index@(triton_poi_fused_add_cat_cos_mul_neg_sin_slice_unsqueeze_view_50)
        /*0020*/ 	.word	0x00000020
.L_7:


//--------------------- .nv.info.triton_poi_fused_add_cat_cos_mul_neg_sin_slice_unsqueeze_view_50 --------------------------
	.section	.nv.info.triton_poi_fused_add_cat_cos_mul_neg_sin_slice_unsqueeze_view_50,"",@"SHT_CUDA_INFO"
	.sectionflags	@""
	.align	4


	//----- nvinfo : EIATTR_CUDA_API_VERSION
	.align		4
        /*0000*/ 	.byte	0x04, 0x37
        /*0002*/ 	.short	(.L_9 - .L_8)
.L_8:
        /*0004*/ 	.word	0x00000080


	//----- nvinfo : EIATTR_PARAM_CBANK
	.align		4
.L_9:
        /*0008*/ 	.byte	0x04, 0x0a
        /*000a*/ 	.short	(.L_11 - .L_10)
	.align		4
.L_10:
        /*000c*/ 	.word	index@(.nv.constant0.triton_poi_fused_add_cat_cos_mul_neg_sin_slice_unsqueeze_view_50)
        /*0010*/ 	.short	0x0160
        /*0012*/ 	.short	0x0028


	//----- nvinfo : EIATTR_CBANK_PARAM_SIZE
	.align		4
.L_11:
        /*0014*/ 	.byte	0x03, 0x19
        /*0016*/ 	.short	0x0028


	//----- nvinfo : EIATTR_KPARAM_INFO
	.align		4
        /*0018*/ 	.byte	0x04, 0x17
        /*001a*/ 	.short	(.L_13 - .L_12)
.L_12:
        /*001c*/ 	.word	0x00000000
        /*0020*/ 	.short	0x0004
        /*0022*/ 	.short	0x0020
        /*0024*/ 	.byte	0x00, 0xf4, 0x21, 0x00


	//----- nvinfo : EIATTR_KPARAM_INFO
	.align		4
.L_13:
        /*0028*/ 	.byte	0x04, 0x17
        /*002a*/ 	.short	(.L_15 - .L_14)
.L_14:
        /*002c*/ 	.word	0x00000000
        /*0030*/ 	.short	0x0003
        /*0032*/ 	.short	0x0018
        /*0034*/ 	.byte	0x00, 0xf0, 0x11, 0x00


	//----- nvinfo : EIATTR_KPARAM_INFO
	.align		4
.L_15:
        /*0038*/ 	.byte	0x04, 0x17
        /*003a*/ 	.short	(.L_17 - .L_16)
.L_16:
        /*003c*/ 	.word	0x00000000
        /*0040*/ 	.short	0x0002
        /*0042*/ 	.short	0x0010
        /*0044*/ 	.byte	0x00, 0xf4, 0x21, 0x00


	//----- nvinfo : EIATTR_KPARAM_INFO
	.align		4
.L_17:
        /*0048*/ 	.byte	0x04, 0x17
        /*004a*/ 	.short	(.L_19 - .L_18)
.L_18:
        /*004c*/ 	.word	0x00000000
        /*0050*/ 	.short	0x0001
        /*0052*/ 	.short	0x0008
        /*0054*/ 	.byte	0x00, 0xf4, 0x21, 0x00


	//----- nvinfo : EIATTR_KPARAM_INFO
	.align		4
.L_19:
        /*0058*/ 	.byte	0x04, 0x17
        /*005a*/ 	.short	(.L_21 - .L_20)
.L_20:
        /*005c*/ 	.word	0x00000000
        /*0060*/ 	.short	0x0000
        /*0062*/ 	.short	0x0000
        /*0064*/ 	.byte	0x00, 0xf4, 0x21, 0x00


	//----- nvinfo : EIATTR_MAXREG_COUNT
	.align		4
.L_21:
        /*0068*/ 	.byte	0x03, 0x1b
        /*006a*/ 	.short	0x00ff


	//----- nvinfo : EIATTR_EXIT_INSTR_OFFSETS
	.align		4
        /*006c*/ 	.byte	0x04, 0x1c
        /*006e*/ 	.short	(.L_23 - .L_22)


	//   ....[0]....
.L_22:
        /*0070*/ 	.word	0x00002410


	//----- nvinfo : EIATTR_REQNTID
	.align		4
.L_23:
        /*0074*/ 	.byte	0x04, 0x10
        /*0076*/ 	.short	(.L_25 - .L_24)
.L_24:
        /*0078*/ 	.word	0x00000100
        /*007c*/ 	.word	0x00000001
        /*0080*/ 	.word	0x00000001


	//----- nvinfo : EIATTR_CRS_STACK_SIZE
	.align		4
.L_25:
        /*0084*/ 	.byte	0x04, 0x1e
        /*0086*/ 	.short	(.L_27 - .L_26)
.L_26:
        /*0088*/ 	.word	0x00000000
.L_27:


//--------------------- .nv.callgraph             --------------------------
	.section	.nv.callgraph,"",@"SHT_CUDA_CALLGRAPH"
	.align	4
	.sectionentsize	8
	.align		4
        /*0000*/ 	.word	0x00000000
	.align		4
        /*0004*/ 	.word	0xffffffff
	.align		4
        /*0008*/ 	.word	0x00000000
	.align		4
        /*000c*/ 	.word	0xfffffffe
	.align		4
        /*0010*/ 	.word	0x00000000
	.align		4
        /*0014*/ 	.word	0xfffffffd
	.align		4
        /*0018*/ 	.word	0x00000000
	.align		4
        /*001c*/ 	.word	0xfffffffc


//--------------------- .nv.rel.action            --------------------------
	.section	.nv.rel.action,"",@"SHT_CUDA_RELOCINFO"
	.align	8
	.sectionentsize	8
        /*0000*/ 	.byte	0x73, 0x00, 0x00, 0x00, 0x00, 0x00, 0x00, 0x00, 0x00, 0x00, 0x00, 0x11, 0x25, 0x00, 0x05, 0x36


//--------------------- .nv.constant4             --------------------------
	.section	.nv.constant4,"a",@progbits
	.align	8
	.align		8
.nv.constant4:
        /*0000*/ 	.dword	_$_str
	.align		8
        /*0008*/ 	.dword	__cudart_i2opi_f


//--------------------- .nv.constant2.triton_poi_fused_add_cat_cos_mul_neg_sin_slice_unsqueeze_view_50 --------------------------
	.section	.nv.constant2.triton_poi_fused_add_cat_cos_mul_neg_sin_slice_unsqueeze_view_50,"a",@progbits
	.sectionflags	@""
	.align	4
.nv.constant2.triton_poi_fused_add_cat_cos_mul_neg_sin_slice_unsqueeze_view_50:
        /*0000*/ 	.byte	0x19, 0x2d, 0x44, 0x54, 0xfb, 0x21, 0xf9, 0x3b


//--------------------- .nv.constant0.triton_poi_fused_add_cat_cos_mul_neg_sin_slice_unsqueeze_view_50 --------------------------
	.section	.nv.constant0.triton_poi_fused_add_cat_cos_mul_neg_sin_slice_unsqueeze_view_50,"a",@progbits
	.sectionflags	@""
	.align	4
.nv.constant0.triton_poi_fused_add_cat_cos_mul_neg_sin_slice_unsqueeze_view_50:
	.zero		392


//--------------------- .text.triton_poi_fused_add_cat_cos_mul_neg_sin_slice_unsqueeze_view_50 --------------------------
	.section	.text.triton_poi_fused_add_cat_cos_mul_neg_sin_slice_unsqueeze_view_50,"ax",@progbits
	.sectioninfo	@"SHI_REGISTERS=28"
	.align	128
        .global         triton_poi_fused_add_cat_cos_mul_neg_sin_slice_unsqueeze_view_50
        .type           triton_poi_fused_add_cat_cos_mul_neg_sin_slice_unsqueeze_view_50,@function
        .size           triton_poi_fused_add_cat_cos_mul_neg_sin_slice_unsqueeze_view_50,(.L_x_19 - triton_poi_fused_add_cat_cos_mul_neg_sin_slice_unsqueeze_view_50)
        .other          triton_poi_fused_add_cat_cos_mul_neg_sin_slice_unsqueeze_view_50,@"STO_CUDA_ENTRY STV_DEFAULT"
triton_poi_fused_add_cat_cos_mul_neg_sin_slice_unsqueeze_view_50:
.text.triton_poi_fused_add_cat_cos_mul_neg_sin_slice_unsqueeze_view_50:
[----:B------:R-:W-:Y:S02]  /*0000*/  IMAD.MOV.U32 R1, RZ, RZ, c[0x0][0x28] ;  /* 0x00000a00ff017624 */ /* 0x000fe400078e00ff */
[----:B------:R-:W0:Y:S01]  /*0010*/  S2R R0, SR_TID.X ;  /* 0x0000000000007919 */ /* 0x000e220000002100 */
[----:B------:R-:W-:Y:S01]  /*0020*/  IMAD.MOV.U32 R14, RZ, RZ, 0x4 ;  /* 0x00000004ff0e7424 */ /* 0x000fe200078e00ff */
[----:B------:R-:W-:Y:S01]  /*0030*/  ULDC.64 UR4, c[0x0][0x118] ;  /* 0x0000460000047ab9 */ /* 0x000fe20000000a00 */
[----:B------:R-:W-:Y:S01]  /*0040*/  IADD3 R1, R1, -0x20, RZ ;  /* 0xffffffe001017810 */ /* 0x000fe20007ffe0ff */
[----:B------:R-:W1:Y:S01]  /*0050*/  S2R R13, SR_CTAID.X ;  /* 0x00000000000d7919 */ /* 0x000e620000002500 */
[----:B0-----:R-:W-:Y:S01]  /*0060*/  IMAD.SHL.U32 R0, R0, 0x2, RZ ;  /* 0x0000000200007824 */ /* 0x001fe200078e00ff */
[----:B-1----:R-:W-:-:S04]  /*0070*/  SHF.R.S32.HI R2, RZ, 0x16, R13 ;  /* 0x00000016ff027819 */ /* 0x002fc8000001140d */
[----:B------:R-:W-:Y:S02]  /*0080*/  LOP3.LUT R0, R0, 0x1fe, RZ, 0xc0, !PT ;  /* 0x000001fe00007812 */ /* 0x000fe400078ec0ff */
[----:B------:R-:W-:-:S03]  /*0090*/  SGXT R2, R2, 0x1 ;  /* 0x000000010202781a */ /* 0x000fc60000000200 */
[----:B------:R-:W-:-:S05]  /*00a0*/  IMAD R13, R13, 0x200, R0 ;  /* 0x000002000d0d7824 */ /* 0x000fca00078e0200 */
[C---:B------:R-:W-:Y:S02]  /*00b0*/  LEA.HI R17, R2.reuse, R13, RZ, 0x6 ;  /* 0x0000000d02117211 */ /* 0x040fe400078f30ff */
[----:B------:R-:W-:Y:S02]  /*00c0*/  IADD3 R16, R13, 0x1, RZ ;  /* 0x000000010d107810 */ /* 0x000fe40007ffe0ff */
[----:B------:R-:W-:Y:S02]  /*00d0*/  LOP3.LUT R18, R17, 0xffffffc0, RZ, 0xc0, !PT ;  /* 0xffffffc011127812 */ /* 0x000fe400078ec0ff */
[----:B------:R-:W-:Y:S02]  /*00e0*/  LEA.HI R2, R2, R16, RZ, 0x6 ;  /* 0x0000001002027211 */ /* 0x000fe400078f30ff */
[----:B------:R-:W-:Y:S01]  /*00f0*/  SHF.R.S32.HI R17, RZ, 0x6, R17 ;  /* 0x00000006ff117819 */ /* 0x000fe20000011411 */
[----:B------:R-:W-:-:S05]  /*0100*/  IMAD.IADD R18, R13, 0x1, -R18 ;  /* 0x000000010d127824 */ /* 0x000fca00078e0a12 */
[----:B------:R-:W-:-:S04]  /*0110*/  PRMT R0, R18, 0x8880, RZ ;  /* 0x0000888012007816 */ /* 0x000fc800000000ff */
[----:B------:R-:W-:-:S04]  /*0120*/  PRMT R0, R0, 0x7710, RZ ;  /* 0x0000771000007816 */ /* 0x000fc800000000ff */
[----:B------:R-:W-:-:S04]  /*0130*/  SHF.R.U32.HI R0, RZ, 0xa, R0 ;  /* 0x0000000aff007819 */ /* 0x000fc80000011600 */
[----:B------:R-:W-:Y:S02]  /*0140*/  LOP3.LUT R3, R0, 0x1f, RZ, 0xc0, !PT ;  /* 0x0000001f00037812 */ /* 0x000fe400078ec0ff */
[----:B------:R-:W-:-:S03]  /*0150*/  LEA.HI R0, R17, R17, RZ, 0x6 ;  /* 0x0000001111007211 */ /* 0x000fc600078f30ff */
[----:B------:R-:W-:Y:S01]  /*0160*/  IMAD.IADD R3, R18, 0x1, R3 ;  /* 0x0000000112037824 */ /* 0x000fe200078e0203 */
[----:B------:R-:W-:-:S04]  /*0170*/  LOP3.LUT R0, R0, 0x7ffffc0, RZ, 0xc0, !PT ;  /* 0x07ffffc000007812 */ /* 0x000fc800078ec0ff */
[----:B------:R-:W-:Y:S01]  /*0180*/  LOP3.LUT R3, R3, 0xe0, RZ, 0xc0, !PT ;  /* 0x000000e003037812 */ /* 0x000fe200078ec0ff */
[----:B------:R-:W-:-:S04]  /*0190*/  IMAD.IADD R15, R17, 0x1, -R0 ;  /* 0x00000001110f7824 */ /* 0x000fc800078e0a00 */
[----:B------:R-:W-:-:S05]  /*01a0*/  IMAD.MOV R3, RZ, RZ, -R3 ;  /* 0x000000ffff037224 */ /* 0x000fca00078e0a03 */
[----:B------:R-:W-:Y:S02]  /*01b0*/  PRMT R5, R3, 0x7710, RZ ;  /* 0x0000771003057816 */ /* 0x000fe400000000ff */
[----:B------:R-:W-:-:S03]  /*01c0*/  LOP3.LUT R3, R2, 0xffffffc0, RZ, 0xc0, !PT ;  /* 0xffffffc002037812 */ /* 0x000fc600078ec0ff */
[----:B------:R-:W-:Y:S02]  /*01d0*/  IMAD.IADD R2, R18, 0x1, R5 ;  /* 0x0000000112027824 */ /* 0x000fe400078e0205 */
[----:B------:R-:W-:-:S03]  /*01e0*/  IMAD.IADD R16, R16, 0x1, -R3 ;  /* 0x0000000110107824 */ /* 0x000fc600078e0a03 */
[----:B------:R-:W-:Y:S02]  /*01f0*/  LOP3.LUT R2, R2, 0xffff, RZ, 0xc0, !PT ;  /* 0x0000ffff02027812 */ /* 0x000fe400078ec0ff */
[----:B------:R-:W-:Y:S02]  /*0200*/  PRMT R4, R16, 0x8880, RZ ;  /* 0x0000888010047816 */ /* 0x000fe400000000ff */
[----:B------:R-:W-:Y:S02]  /*0210*/  PRMT R3, R2, 0x8880, RZ ;  /* 0x0000888002037816 */ /* 0x000fe400000000ff */
[----:B------:R-:W-:-:S03]  /*0220*/  PRMT R2, R4, 0x7710, RZ ;  /* 0x0000771004027816 */ /* 0x000fc600000000ff */
[----:B------:R-:W-:Y:S01]  /*0230*/  IMAD.MOV.U32 R0, RZ, RZ, R3 ;  /* 0x000000ffff007224 */ /* 0x000fe200078e0003 */
[----:B------:R-:W-:-:S03]  /*0240*/  SHF.R.U32.HI R2, RZ, 0xa, R2 ;  /* 0x0000000aff027819 */ /* 0x000fc60000011602 */
[----:B------:R-:W-:Y:S01]  /*0250*/  IMAD R7, R15, 0x20, R0 ;  /* 0x000000200f077824 */ /* 0x000fe200078e0200 */
[----:B------:R-:W-:-:S03]  /*0260*/  LOP3.LUT R3, R2, 0x1f, RZ, 0xc0, !PT ;  /* 0x0000001f02037812 */ /* 0x000fc600078ec0ff */
[----:B------:R-:W-:-:S04]  /*0270*/  IMAD.WIDE R6, R7, R14, c[0x0][0x168] ;  /* 0x00005a0007067625 */ /* 0x000fc800078e020e */
[----:B------:R-:W-:Y:S01]  /*0280*/  IMAD.IADD R3, R16, 0x1, R3 ;  /* 0x0000000110037824 */ /* 0x000fe200078e0203 */
[----:B------:R-:W2:Y:S01]  /*0290*/  LDG.E.EL R23, [R6.64] ;  /* 0x0000000406177981 */ /* 0x000ea2000c2e1900 */
[----:B------:R-:W-:-:S03]  /*02a0*/  IMAD.WIDE R8, R13, R14, c[0x0][0x160] ;  /* 0x000058000d087625 */ /* 0x000fc600078e020e */
[----:B------:R-:W-:-:S03]  /*02b0*/  LOP3.LUT R3, R3, 0xe0, RZ, 0xc0, !PT ;  /* 0x000000e003037812 */ /* 0x000fc600078ec0ff */
[----:B------:R-:W5:Y:S02]  /*02c0*/  LDG.E.64 R8, [R8.64] ;  /* 0x0000000408087981 */ /* 0x000f64000c1e1b00 */
[----:B------:R-:W-:-:S05]  /*02d0*/  IMAD.MOV R3, RZ, RZ, -R3 ;  /* 0x000000ffff037224 */ /* 0x000fca00078e0a03 */
[----:B------:R-:W-:-:S05]  /*02e0*/  PRMT R3, R3, 0x7710, RZ ;  /* 0x0000771003037816 */ /* 0x000fca00000000ff */
[----:B------:R-:W-:-:S05]  /*02f0*/  IMAD.IADD R0, R16, 0x1, R3 ;  /* 0x0000000110007824 */ /* 0x000fca00078e0203 */
[----:B------:R-:W-:-:S04]  /*0300*/  LOP3.LUT R0, R0, 0xffff, RZ, 0xc0, !PT ;  /* 0x0000ffff00007812 */ /* 0x000fc800078ec0ff */
[----:B------:R-:W-:-:S05]  /*0310*/  PRMT R0, R0, 0x8880, RZ ;  /* 0x0000888000007816 */ /* 0x000fca00000000ff */
[----:B------:R-:W-:-:S04]  /*0320*/  IMAD R11, R15, 0x20, R0 ;  /* 0x000000200f0b7824 */ /* 0x000fc800078e0200 */
[----:B------:R-:W-:-:S05]  /*0330*/  IMAD.WIDE R10, R11, R14, c[0x0][0x168] ;  /* 0x00005a000b0a7625 */ /* 0x000fca00078e020e */
[----:B------:R0:W5:Y:S01]  /*0340*/  LDG.E.EL R19, [R10.64] ;  /* 0x000000040a137981 */ /* 0x000162000c2e1900 */
[----:B------:R-:W-:Y:S01]  /*0350*/  BSSY B0, `(.L_x_0) ;  /* 0x000003e000007945 */ /* 0x000fe20003800000 */
[----:B--2---:R-:W-:-:S06]  /*0360*/  FMUL R0, R23, 0.63661974668502807617 ;  /* 0x3f22f98317007820 */ /* 0x004fcc0000400000 */
[----:B------:R-:W1:Y:S01]  /*0370*/  F2I.FTZ.NTZ R0, R0 ;  /* 0x0000000000007305 */ /* 0x000e620000213100 */
[----:B------:R-:W-:-:S05]  /*0380*/  FADD.FTZ R4, |R23|, -RZ ;  /* 0x800000ff17047221 */ /* 0x000fca0000010200 */
[----:B------:R-:W-:Y:S02]  /*0390*/  FSETP.GE.AND P0, PT, R4, 105615, PT ;  /* 0x47ce47800400780b */ /* 0x000fe40003f06000 */
[----:B-1----:R-:W-:-:S05]  /*03a0*/  I2FP.F32.S32 R2, R0 ;  /* 0x0000000000027245 */ /* 0x002fca0000201400 */
[----:B------:R-:W-:-:S04]  /*03b0*/  FFMA.FTZ R3, R2, -1.5707962512969970703, R23 ;  /* 0xbfc90fda02037823 */ /* 0x000fc80000010017 */
[----:B------:R-:W-:-:S04]  /*03c0*/  FFMA.FTZ R3, R2, -7.5497894158615963534e-08, R3 ;  /* 0xb3a2216802037823 */ /* 0x000fc80000010003 */
[----:B------:R-:W-:Y:S01]  /*03d0*/  FFMA.FTZ R5, R2, -5.3903029534742383927e-15, R3 ;  /* 0xa7c234c502057823 */ /* 0x000fe20000010003 */
[----:B------:R-:W-:Y:S05]  /*03e0*/  @!P0 BRA `(.L_x_1) ;  /* 0x0000034000008947 */ /* 0x000fea0003800000 */
[----:B0-----:R-:W-:-:S13]  /*03f0*/  FSETP.NEU.AND P0, PT, R4, +INF , PT ;  /* 0x7f8000000400780b */ /* 0x001fda0003f0d000 */
[----:B------:R-:W-:Y:S01]  /*0400*/  @!P0 FMUL.FTZ R5, RZ, R23 ;  /* 0x00000017ff058220 */ /* 0x000fe20000410000 */
[----:B------:R-:W-:Y:S01]  /*0410*/  @!P0 IMAD.MOV.U32 R0, RZ, RZ, RZ ;  /* 0x000000ffff008224 */ /* 0x000fe200078e00ff */
[----:B------:R-:W-:Y:S05]  /*0420*/  @!P0 BRA `(.L_x_1) ;  /* 0x0000030000008947 */ /* 0x000fea0003800000 */
[----:B------:R-:W-:Y:S01]  /*0430*/  SHF.R.U32.HI R12, RZ, 0x17, R23 ;  /* 0x00000017ff0c7819 */ /* 0x000fe20000011617 */
[----:B------:R-:W-:Y:S01]  /*0440*/  IMAD.SHL.U32 R4, R23, 0x100, RZ ;  /* 0x0000010017047824 */ /* 0x000fe200078e00ff */
[----:B------:R-:W-:Y:S01]  /*0450*/  MOV R22, RZ ;  /* 0x000000ff00167202 */ /* 0x000fe20000000f00 */
[----:B------:R-:W-:Y:S01]  /*0460*/  IMAD.MOV.U32 R2, RZ, RZ, RZ ;  /* 0x000000ffff027224 */ /* 0x000fe200078e00ff */
[----:B------:R-:W-:Y:S01]  /*0470*/  LOP3.LUT R0, R12, 0xe0, RZ, 0xc0, !PT ;  /* 0x000000e00c007812 */ /* 0x000fe200078ec0ff */
[----:B------:R-:W-:Y:S01]  /*0480*/  IMAD.MOV.U32 R24, RZ, RZ, RZ ;  /* 0x000000ffff187224 */ /* 0x000fe200078e00ff */
[----:B------:R-:W-:Y:S01]  /*0490*/  LOP3.LUT R25, R4, 0x80000000, RZ, 0xfc, !PT ;  /* 0x8000000004197812 */ /* 0x000fe200078efcff */
[----:B------:R-:W-:Y:S01]  /*04a0*/  IMAD.MOV.U32 R3, RZ, RZ, R1 ;  /* 0x000000ffff037224 */ /* 0x000fe200078e0001 */
[----:B------:R-:W-:-:S04]  /*04b0*/  IADD3 R0, R0, -0x80, RZ ;  /* 0xffffff8000007810 */ /* 0x000fc80007ffe0ff */
[----:B------:R-:W-:Y:S02]  /*04c0*/  SHF.R.U32.HI R0, RZ, 0x5, R0 ;  /* 0x00000005ff007819 */ /* 0x000fe40000011600 */
.L_x_2:
[----:B------:R-:W-:-:S04]  /*04d0*/  IADD3 R4, P0, R22, c[0x4][0x8], RZ ;  /* 0x0100020016047a10 */ /* 0x000fc80007f1e0ff */
[----:B------:R-:W-:-:S05]  /*04e0*/  IADD3.X R5, R24, c[0x4][0xc], RZ, P0, !PT ;  /* 0x0100030018057a10 */ /* 0x000fca00007fe4ff */
[----:B------:R0:W2:Y:S01]  /*04f0*/  LDG.E.CONSTANT R20, [R4.64] ;  /* 0x0000000404147981 */ /* 0x0000a2000c1e9900 */
[----:B------:R-:W-:-:S04]  /*0500*/  IADD3 R22, P1, R22, 0x4, RZ ;  /* 0x0000000416167810 */ /* 0x000fc80007f3e0ff */
[----:B------:R-:W-:Y:S01]  /*0510*/  ISETP.NE.U32.AND P0, PT, R22, 0x18, PT ;  /* 0x000000181600780c */ /* 0x000fe20003f05070 */
[----:B------:R-:W-:Y:S02]  /*0520*/  IMAD.X R24, RZ, RZ, R24, P1 ;  /* 0x000000ffff187224 */ /* 0x000fe400008e0618 */
[----:B0-----:R-:W-:-:S03]  /*0530*/  IMAD.MOV.U32 R4, RZ, RZ, R2 ;  /* 0x000000ffff047224 */ /* 0x001fc600078e0002 */
[----:B------:R-:W-:Y:S01]  /*0540*/  ISETP.NE.AND.EX P0, PT, R24, RZ, PT, P0 ;  /* 0x000000ff1800720c */ /* 0x000fe20003f05300 */
[----:B------:R-:W-:-:S04]  /*0550*/  IMAD.MOV.U32 R5, RZ, RZ, RZ ;  /* 0x000000ffff057224 */ /* 0x000fc800078e00ff */
[----:B--2---:R-:W-:-:S04]  /*0560*/  IMAD.WIDE.U32 R20, R25, R20, R4 ;  /* 0x0000001419147225 */ /* 0x004fc800078e0004 */
[----:B------:R-:W-:Y:S01]  /*0570*/  IMAD.MOV.U32 R2, RZ, RZ, R21 ;  /* 0x000000ffff027224 */ /* 0x000fe200078e0015 */
[----:B------:R0:W-:Y:S02]  /*0580*/  STL [R3], R20 ;  /* 0x0000001403007387 */ /* 0x0001e40000100800 */
[----:B0-----:R-:W-:Y:S01]  /*0590*/  IADD3 R3, R3, 0x4, RZ ;  /* 0x0000000403037810 */ /* 0x001fe20007ffe0ff */
[----:B------:R-:W-:Y:S05]  /*05a0*/  @P0 BRA `(.L_x_2) ;  /* 0xffffff2000000947 */ /* 0x000fea000383ffff */
[----:B------:R-:W-:Y:S01]  /*05b0*/  LOP3.LUT P0, RZ, R23, 0xf800000, RZ, 0xc0, !PT ;  /* 0x0f80000017ff7812 */ /* 0x000fe2000780c0ff */
[----:B------:R-:W-:Y:S01]  /*05c0*/  IMAD R22, R0, -0x4, R1 ;  /* 0xfffffffc00167824 */ /* 0x000fe200078e0201 */
[----:B------:R0:W-:Y:S04]  /*05d0*/  STL [R1+0x18], R2 ;  /* 0x0000180201007387 */ /* 0x0001e80000100800 */
[----:B------:R-:W2:Y:S04]  /*05e0*/  LDL R3, [R22+0x14] ;  /* 0x0000140016037983 */ /* 0x000ea80000100800 */
[----:B------:R-:W2:Y:S04]  /*05f0*/  LDL R0, [R22+0x18] ;  /* 0x0000180016007983 */ /* 0x000ea80000100800 */
[----:B------:R-:W3:Y:S01]  /*0600*/  @P0 LDL R4, [R22+0x10] ;  /* 0x0000100016040983 */ /* 0x000ee20000100800 */
[----:B--2---:R-:W-:-:S02]  /*0610*/  SHF.L.W.U32.HI R0, R3, R12, R0 ;  /* 0x0000000c03007219 */ /* 0x004fc40000010e00 */
[----:B---3--:R-:W-:Y:S02]  /*0620*/  @P0 SHF.L.W.U32.HI R3, R4, R12, R3 ;  /* 0x0000000c04030219 */ /* 0x008fe40000010e03 */
[----:B------:R-:W-:Y:S02]  /*0630*/  ISETP.GE.AND P0, PT, R23, RZ, PT ;  /* 0x000000ff1700720c */ /* 0x000fe40003f06270 */
[C---:B------:R-:W-:Y:S01]  /*0640*/  SHF.L.W.U32.HI R4, R3.reuse, 0x2, R0 ;  /* 0x0000000203047819 */ /* 0x040fe20000010e00 */
[----:B------:R-:W-:-:S03]  /*0650*/  IMAD.SHL.U32 R3, R3, 0x4, RZ ;  /* 0x0000000403037824 */ /* 0x000fc600078e00ff */
[----:B------:R-:W-:Y:S02]  /*0660*/  SHF.R.S32.HI R5, RZ, 0x1f, R4 ;  /* 0x0000001fff057819 */ /* 0x000fe40000011404 */
[----:B------:R-:W-:Y:S02]  /*0670*/  LOP3.LUT R23, R4, R23, RZ, 0x3c, !PT ;  /* 0x0000001704177212 */ /* 0x000fe400078e3cff */
[C---:B------:R-:W-:Y:S02]  /*0680*/  LOP3.LUT R20, R5.reuse, R3, RZ, 0x3c, !PT ;  /* 0x0000000305147212 */ /* 0x040fe400078e3cff */
[----:B------:R-:W-:Y:S02]  /*0690*/  LOP3.LUT R21, R5, R4, RZ, 0x3c, !PT ;  /* 0x0000000405157212 */ /* 0x000fe400078e3cff */
[----:B------:R-:W-:Y:S02]  /*06a0*/  SHF.R.U32.HI R5, RZ, 0x1e, R0 ;  /* 0x0000001eff057819 */ /* 0x000fe40000011600 */
[----:B------:R-:W-:-:S02]  /*06b0*/  ISETP.GE.AND P1, PT, R23, RZ, PT ;  /* 0x000000ff1700720c */ /* 0x000fc40003f26270 */
[----:B------:R-:W0:Y:S01]  /*06c0*/  I2F.F64.S64 R20, R20 ;  /* 0x0000001400147312 */ /* 0x000e220000301c00 */
[----:B------:R-:W-:-:S05]  /*06d0*/  LEA.HI R0, R4, R5, RZ, 0x1 ;  /* 0x0000000504007211 */ /* 0x000fca00078f08ff */
[----:B------:R-:W-:-:S04]  /*06e0*/  IMAD.MOV R4, RZ, RZ, -R0 ;  /* 0x000000ffff047224 */ /* 0x000fc800078e0a00 */
[----:B------:R-:W-:Y:S01]  /*06f0*/  @!P0 IMAD.MOV.U32 R0, RZ, RZ, R4 ;  /* 0x000000ffff008224 */ /* 0x000fe200078e0004 */
[----:B0-----:R-:W0:-:S10]  /*0700*/  DMUL R2, R20, c[0x2][0x0] ;  /* 0x0080000014027a28 */ /* 0x001e140000000000 */
[----:B0-----:R-:W0:Y:S02]  /*0710*/  F2F.F32.F64 R2, R2 ;  /* 0x0000000200027310 */ /* 0x001e240000301000 */
[----:B0-----:R-:W-:-:S06]  /*0720*/  FSEL R5, -R2, R2, !P1 ;  /* 0x0000000202057208 */ /* 0x001fcc0004800100 */
.L_x_1:
[----:B0-----:R-:W-:Y:S05]  /*0730*/  BSYNC B0 ;  /* 0x0000000000007941 */ /* 0x001fea0003800000 */
.L_x_0:
[C---:B------:R-:W-:Y:S01]  /*0740*/  LOP3.LUT R2, R0.reuse, 0x1, RZ, 0xc0, !PT ;  /* 0x0000000100027812 */ /* 0x040fe200078ec0ff */
[----:B-----5:R-:W-:Y:S01]  /*0750*/  FMUL R4, R19, 0.63661974668502807617 ;  /* 0x3f22f98313047820 */ /* 0x020fe20000400000 */
[----:B------:R-:W-:Y:S01]  /*0760*/  FMUL.FTZ R23, R5, R5 ;  /* 0x0000000505177220 */ /* 0x000fe20000410000 */
[----:B------:R-:W-:Y:S01]  /*0770*/  IADD3 R20, R0, 0x1, RZ ;  /* 0x0000000100147810 */ /* 0x000fe20007ffe0ff */
[----:B------:R-:W-:Y:S01]  /*0780*/  IMAD.MOV.U32 R3, RZ, RZ, 0x3c0885e4 ;  /* 0x3c0885e4ff037424 */ /* 0x000fe200078e00ff */
[----:B------:R-:W-:Y:S01]  /*0790*/  ISETP.NE.U32.AND P0, PT, R2, 0x1, PT ;  /* 0x000000010200780c */ /* 0x000fe20003f05070 */
[----:B------:R-:W-:Y:S01]  /*07a0*/  IMAD.MOV.U32 R2, RZ, RZ, -0x46b2bead ;  /* 0xb94d4153ff027424 */ /* 0x000fe200078e00ff */
[----:B------:R-:W0:Y:S01]  /*07b0*/  F2I.FTZ.NTZ R4, R4 ;  /* 0x0000000400047305 */ /* 0x000e220000213100 */
[----:B------:R-:W-:Y:S01]  /*07c0*/  LOP3.LUT P1, RZ, R20, 0x2, RZ, 0xc0, !PT ;  /* 0x0000000214ff7812 */ /* 0x000fe2000782c0ff */
[----:B------:R-:W-:Y:S01]  /*07d0*/  FADD.FTZ R20, |R19|, -RZ ;  /* 0x800000ff13147221 */ /* 0x000fe20000010200 */
[----:B------:R-:W-:Y:S01]  /*07e0*/  IMAD.MOV.U32 R0, RZ, RZ, -0x41d55558 ;  /* 0xbe2aaaa8ff007424 */ /* 0x000fe200078e00ff */
[----:B------:R-:W-:Y:S07]  /*07f0*/  BSSY B0, `(.L_x_3) ;  /* 0x0000044000007945 */ /* 0x000fee0003800000 */
[----:B------:R-:W-:-:S02]  /*0800*/  @P0 IMAD.MOV.U32 R12, RZ, RZ, 0x37cbac00 ;  /* 0x37cbac00ff0c0424 */ /* 0x000fc400078e00ff */
[----:B------:R-:W-:Y:S02]  /*0810*/  @P0 IMAD.MOV.U32 R3, RZ, RZ, 0x3d2aaabb ;  /* 0x3d2aaabbff030424 */ /* 0x000fe400078e00ff */
[----:B------:R-:W-:Y:S01]  /*0820*/  @P0 FFMA.FTZ R2, R23, R12, -0.0013887860113754868507 ;  /* 0xbab607ed17020423 */ /* 0x000fe2000001000c */
[----:B------:R-:W-:-:S03]  /*0830*/  @P0 IMAD.MOV.U32 R0, RZ, RZ, -0x41000001 ;  /* 0xbeffffffff000424 */ /* 0x000fc600078e00ff */
[----:B------:R-:W-:Y:S01]  /*0840*/  FFMA.FTZ R21, R23, R2, R3 ;  /* 0x0000000217157223 */ /* 0x000fe20000010003 */
[----:B------:R-:W-:Y:S02]  /*0850*/  FSEL R3, R5, 1, !P0 ;  /* 0x3f80000005037808 */ /* 0x000fe40004000000 */
[----:B------:R-:W-:Y:S01]  /*0860*/  FSETP.GE.AND P0, PT, R20, 105615, PT ;  /* 0x47ce47801400780b */ /* 0x000fe20003f06000 */
[C---:B------:R-:W-:Y:S01]  /*0870*/  FFMA.FTZ R0, R23.reuse, R21, R0 ;  /* 0x0000001517007223 */ /* 0x040fe20000010000 */
[----:B0-----:R-:W-:Y:S01]  /*0880*/  I2FP.F32.S32 R2, R4 ;  /* 0x0000000400027245 */ /* 0x001fe20000201400 */
[----:B------:R-:W-:-:S04]  /*0890*/  FFMA.FTZ R12, R23, R3, RZ ;  /* 0x00000003170c7223 */ /* 0x000fc800000100ff */
[----:B------:R-:W-:Y:S01]  /*08a0*/  FFMA.FTZ R5, R2, -1.5707962512969970703, R19 ;  /* 0xbfc90fda02057823 */ /* 0x000fe20000010013 */
[----:B------:R-:W-:-:S03]  /*08b0*/  FFMA.FTZ R3, R12, R0, R3 ;  /* 0x000000000c037223 */ /* 0x000fc60000010003 */
[----:B------:R-:W-:Y:S01]  /*08c0*/  FFMA.FTZ R5, R2, -7.5497894158615963534e-08, R5 ;  /* 0xb3a2216802057823 */ /* 0x000fe20000010005 */
[----:B------:R-:W-:-:S03]  /*08d0*/  @P1 FFMA.FTZ R3, R3, -1, RZ ;  /* 0xbf80000003031823 */ /* 0x000fc600000100ff */
[----:B------:R-:W-:Y:S01]  /*08e0*/  FFMA.FTZ R0, R2, -5.3903029534742383927e-15, R5 ;  /* 0xa7c234c502007823 */ /* 0x000fe20000010005 */
[----:B------:R-:W-:Y:S05]  /*08f0*/  @!P0 BRA `(.L_x_4) ;  /* 0x0000033000008947 */ /* 0x000fea0003800000 */
[----:B------:R-:W-:-:S13]  /*0900*/  FSETP.NEU.AND P0, PT, R20, +INF , PT ;  /* 0x7f8000001400780b */ /* 0x000fda0003f0d000 */
[----:B------:R-:W-:Y:S01]  /*0910*/  @!P0 FMUL.FTZ R0, RZ, R19 ;  /* 0x00000013ff008220 */ /* 0x000fe20000410000 */
[----:B------:R-:W-:Y:S01]  /*0920*/  @!P0 IMAD.MOV.U32 R4, RZ, RZ, RZ ;  /* 0x000000ffff048224 */ /* 0x000fe200078e00ff */
[----:B------:R-:W-:Y:S05]  /*0930*/  @!P0 BRA `(.L_x_4) ;  /* 0x000002f000008947 */ /* 0x000fea0003800000 */
[----:B------:R-:W-:Y:S01]  /*0940*/  SHF.R.U32.HI R12, RZ, 0x17, R19 ;  /* 0x00000017ff0c7819 */ /* 0x000fe20000011613 */
[----:B------:R-:W-:Y:S01]  /*0950*/  IMAD.SHL.U32 R5, R19, 0x100, RZ ;  /* 0x0000010013057824 */ /* 0x000fe200078e00ff */
[----:B------:R-:W-:Y:S01]  /*0960*/  MOV R2, RZ ;  /* 0x000000ff00027202 */ /* 0x000fe20000000f00 */
[----:B------:R-:W-:Y:S01]  /*0970*/  CS2R R24, SRZ ;  /* 0x0000000000187805 */ /* 0x000fe2000001ff00 */
[----:B------:R-:W-:Y:S01]  /*0980*/  LOP3.LUT R0, R12, 0xe0, RZ, 0xc0, !PT ;  /* 0x000000e00c007812 */ /* 0x000fe200078ec0ff */
[----:B------:R-:W-:Y:S01]  /*0990*/  IMAD.MOV.U32 R4, RZ, RZ, R1 ;  /* 0x000000ffff047224 */ /* 0x000fe200078e0001 */
[----:B------:R-:W-:Y:S02]  /*09a0*/  LOP3.LUT R5, R5, 0x80000000, RZ, 0xfc, !PT ;  /* 0x8000000005057812 */ /* 0x000fe400078efcff */
[----:B------:R-:W-:-:S04]  /*09b0*/  IADD3 R0, R0, -0x80, RZ ;  /* 0xffffff8000007810 */ /* 0x000fc80007ffe0ff */
[----:B------:R-:W-:Y:S02]  /*09c0*/  SHF.R.U32.HI R0, RZ, 0x5, R0 ;  /* 0x00000005ff007819 */ /* 0x000fe40000011600 */
.L_x_5:
        /* <DEDUP_REMOVED lines=31> */
[----:B------:R-:W1:Y:S01]  /*0bc0*/  I2F.F64.S64 R20, R20 ;  /* 0x0000001400147312 */ /* 0x000e620000301c00 */
[----:B------:R-:W-:-:S05]  /*0bd0*/  LEA.HI R4, R4, R5, RZ, 0x1 ;  /* 0x0000000504047211 */ /* 0x000fca00078f08ff */
[----:B------:R-:W-:-:S04]  /*0be0*/  IMAD.MOV R0, RZ, RZ, -R4 ;  /* 0x000000ffff007224 */ /* 0x000fc800078e0a04 */
[----:B------:R-:W-:Y:S01]  /*0bf0*/  @!P0 IMAD.MOV.U32 R4, RZ, RZ, R0 ;  /* 0x000000ffff048224 */ /* 0x000fe200078e0000 */
[----:B-1----:R-:W1:-:S10]  /*0c00*/  DMUL R22, R20, c[0x2][0x0] ;  /* 0x0080000014167a28 */ /* 0x002e540000000000 */
[----:B-1----:R-:W1:Y:S02]  /*0c10*/  F2F.F32.F64 R22, R22 ;  /* 0x0000001600167310 */ /* 0x002e640000301000 */
[----:B-1----:R-:W-:-:S06]  /*0c20*/  FSEL R0, -R22, R22, !P1 ;  /* 0x0000001616007208 */ /* 0x002fcc0004800100 */
.L_x_4:
[----:B0-----:R-:W-:Y:S05]  /*0c30*/  BSYNC B0 ;  /* 0x0000000000007941 */ /* 0x001fea0003800000 */
.L_x_3:
[----:B------:R-:W-:Y:S01]  /*0c40*/  ISETP.GE.AND P1, PT, R18, 0x20, PT ;  /* 0x000000201200780c */ /* 0x000fe20003f26270 */
[----:B------:R-:W-:-:S12]  /*0c50*/  IMAD.MOV.U32 R12, RZ, RZ, RZ ;  /* 0x000000ffff0c7224 */ /* 0x000fd800078e00ff */
[----:B------:R0:W2:Y:S01]  /*0c60*/  @!P1 LDG.E.EL R12, [R6.64] ;  /* 0x00000004060c9981 */ /* 0x0000a2000c2e1900 */
[----:B------:R-:W-:Y:S01]  /*0c70*/  IMAD R2, R17, 0x40, R18 ;  /* 0x0000004011027824 */ /* 0x000fe200078e0212 */
[----:B------:R-:W-:Y:S01]  /*0c80*/  CS2R R20, SRZ ;  /* 0x0000000000147805 */ /* 0x000fe2000001ff00 */
[----:B------:R-:W-:-:S03]  /*0c90*/  IMAD.MOV.U32 R19, RZ, RZ, RZ ;  /* 0x000000ffff137224 */ /* 0x000fc600078e00ff */
[----:B------:R-:W-:Y:S01]  /*0ca0*/  IADD3 R23, R2, 0x20, RZ ;  /* 0x0000002002177810 */ /* 0x000fe20007ffe0ff */
[----:B------:R-:W-:Y:S02]  /*0cb0*/  FMUL.FTZ R25, R0, R0 ;  /* 0x0000000000197220 */ /* 0x000fe40000410000 */
[----:B------:R1:W5:Y:S02]  /*0cc0*/  @!P1 LDG.E.EL R19, [R10.64] ;  /* 0x000000040a139981 */ /* 0x000364000c2e1900 */
[----:B------:R-:W-:-:S05]  /*0cd0*/  IMAD.WIDE R22, R23, R14, c[0x0][0x160] ;  /* 0x0000580017167625 */ /* 0x000fca00078e020e */
[----:B------:R3:W5:Y:S01]  /*0ce0*/  @!P1 LDG.E.EL.64 R20, [R22.64] ;  /* 0x0000000416149981 */ /* 0x000762000c2e1b00 */
[----:B------:R-:W-:-:S04]  /*0cf0*/  LOP3.LUT R2, R4, 0x1, RZ, 0xc0, !PT ;  /* 0x0000000104027812 */ /* 0x000fc800078ec0ff */
[----:B------:R-:W-:Y:S02]  /*0d00*/  ISETP.NE.U32.AND P2, PT, R2, 0x1, PT ;  /* 0x000000010200780c */ /* 0x000fe40003f45070 */
[----:B0-----:R-:W-:Y:S01]  /*0d10*/  IADD3 R6, R4, 0x1, RZ ;  /* 0x0000000104067810 */ /* 0x001fe20007ffe0ff */
[----:B------:R-:W-:-:S03]  /*0d20*/  IMAD.MOV.U32 R2, RZ, RZ, -0x46b2bead ;  /* 0xb94d4153ff027424 */ /* 0x000fc600078e00ff */
[----:B------:R-:W-:Y:S01]  /*0d30*/  LOP3.LUT P0, RZ, R6, 0x2, RZ, 0xc0, !PT ;  /* 0x0000000206ff7812 */ /* 0x000fe2000780c0ff */
[----:B------:R-:W-:Y:S01]  /*0d40*/  IMAD.MOV.U32 R7, RZ, RZ, 0x3c0885e4 ;  /* 0x3c0885e4ff077424 */ /* 0x000fe200078e00ff */
[----:B------:R-:W-:Y:S01]  /*0d50*/  FSEL R0, R0, 1, !P2 ;  /* 0x3f80000000007808 */ /* 0x000fe20005000000 */
[----:B------:R-:W-:-:S04]  /*0d60*/  IMAD.MOV.U32 R4, RZ, RZ, -0x41d55558 ;  /* 0xbe2aaaa8ff047424 */ /* 0x000fc800078e00ff */
[----:B------:R-:W-:Y:S01]  /*0d70*/  @P2 IMAD.MOV.U32 R24, RZ, RZ, 0x37cbac00 ;  /* 0x37cbac00ff182424 */ /* 0x000fe200078e00ff */
[----:B------:R-:W-:Y:S01]  /*0d80*/  @P2 MOV R4, 0xbeffffff ;  /* 0xbeffffff00042802 */ /* 0x000fe20000000f00 */
[----:B------:R-:W-:Y:S02]  /*0d90*/  @P2 IMAD.MOV.U32 R7, RZ, RZ, 0x3d2aaabb ;  /* 0x3d2aaabbff072424 */ /* 0x000fe400078e00ff */
[----:B------:R-:W-:-:S04]  /*0da0*/  @P2 FFMA.FTZ R2, R25, R24, -0.0013887860113754868507 ;  /* 0xbab607ed19022423 */ /* 0x000fc80000010018 */
[----:B------:R-:W-:-:S04]  /*0db0*/  FFMA.FTZ R7, R25, R2, R7 ;  /* 0x0000000219077223 */ /* 0x000fc80000010007 */
[C---:B------:R-:W-:Y:S01]  /*0dc0*/  FFMA.FTZ R7, R25.reuse, R7, R4 ;  /* 0x0000000719077223 */ /* 0x040fe20000010004 */
[----:B------:R-:W-:Y:S01]  /*0dd0*/  FFMA.FTZ R25, R25, R0, RZ ;  /* 0x0000000019197223 */ /* 0x000fe200000100ff */
[----:B------:R-:W-:Y:S03]  /*0de0*/  BSSY B0, `(.L_x_6) ;  /* 0x0000040000007945 */ /* 0x000fe60003800000 */
[----:B------:R-:W-:-:S04]  /*0df0*/  FFMA.FTZ R0, R25, R7, R0 ;  /* 0x0000000719007223 */ /* 0x000fc80000010000 */
[----:B------:R-:W-:Y:S01]  /*0e00*/  @P0 FFMA.FTZ R0, R0, -1, RZ ;  /* 0xbf80000000000823 */ /* 0x000fe200000100ff */
        /* <DEDUP_REMOVED lines=9> */
[----:B---3--:R-:W-:-:S13]  /*0ea0*/  FSETP.NEU.AND P0, PT, R6, +INF , PT ;  /* 0x7f8000000600780b */ /* 0x008fda0003f0d000 */
[----:B------:R-:W-:Y:S01]  /*0eb0*/  @!P0 FMUL.FTZ R2, RZ, R12 ;  /* 0x0000000cff028220 */ /* 0x000fe20000410000 */
[----:B------:R-:W-:Y:S01]  /*0ec0*/  @!P0 IMAD.MOV.U32 R5, RZ, RZ, RZ ;  /* 0x000000ffff058224 */ /* 0x000fe200078e00ff */
[----:B------:R-:W-:Y:S05]  /*0ed0*/  @!P0 BRA `(.L_x_7) ;  /* 0x0000030000008947 */ /* 0x000fea0003800000 */
[----:B------:R-:W-:Y:S01]  /*0ee0*/  SHF.R.U32.HI R25, RZ, 0x17, R12 ;  /* 0x00000017ff197819 */ /* 0x000fe2000001160c */
[----:B------:R-:W-:Y:S02]  /*0ef0*/  IMAD.SHL.U32 R5, R12, 0x100, RZ ;  /* 0x000001000c057824 */ /* 0x000fe400078e00ff */
[----:B------:R-:W-:Y:S01]  /*0f00*/  IMAD.MOV.U32 R2, RZ, RZ, RZ ;  /* 0x000000ffff027224 */ /* 0x000fe200078e00ff */
[----:B------:R-:W-:Y:S01]  /*0f10*/  LOP3.LUT R4, R25, 0xe0, RZ, 0xc0, !PT ;  /* 0x000000e019047812 */ /* 0x000fe200078ec0ff */
[----:B------:R-:W-:Y:S01]  /*0f20*/  IMAD.MOV.U32 R7, RZ, RZ, RZ ;  /* 0x000000ffff077224 */ /* 0x000fe200078e00ff */
[----:B------:R-:W-:Y:S01]  /*0f30*/  LOP3.LUT R5, R5, 0x80000000, RZ, 0xfc, !PT ;  /* 0x8000000005057812 */ /* 0x000fe200078efcff */
[----:B------:R-:W-:Y:S01]  /*0f40*/  IMAD.MOV.U32 R24, RZ, RZ, RZ ;  /* 0x000000ffff187224 */ /* 0x000fe200078e00ff */
[----:B------:R-:W-:Y:S01]  /*0f50*/  IADD3 R6, R4, -0x80, RZ ;  /* 0xffffff8004067810 */ /* 0x000fe20007ffe0ff */
[----:B------:R-:W-:-:S03]  /*0f60*/  IMAD.MOV.U32 R4, RZ, RZ, R1 ;  /* 0x000000ffff047224 */ /* 0x000fc600078e0001 */
[----:B------:R-:W-:Y:S02]  /*0f70*/  SHF.R.U32.HI R6, RZ, 0x5, R6 ;  /* 0x00000005ff067819 */ /* 0x000fe40000011606 */
.L_x_8:
        /* <DEDUP_REMOVED lines=23> */
[C-C-:B------:R-:W-:Y:S01]  /*10f0*/  SHF.L.W.U32.HI R5, R4.reuse, 0x2, R7.reuse ;  /* 0x0000000204057819 */ /* 0x140fe20000010e07 */
[----:B------:R-:W-:Y:S01]  /*1100*/  IMAD.SHL.U32 R4, R4, 0x4, RZ ;  /* 0x0000000404047824 */ /* 0x000fe200078e00ff */
[----:B0-----:R-:W-:Y:S02]  /*1110*/  SHF.R.U32.HI R2, RZ, 0x1e, R7 ;  /* 0x0000001eff027819 */ /* 0x001fe40000011607 */
[----:B------:R-:W-:Y:S02]  /*1120*/  SHF.R.S32.HI R6, RZ, 0x1f, R5 ;  /* 0x0000001fff067819 */ /* 0x000fe40000011405 */
[----:B------:R-:W-:-:S02]  /*1130*/  LOP3.LUT R12, R5, R12, RZ, 0x3c, !PT ;  /* 0x0000000c050c7212 */ /* 0x000fc400078e3cff */
[C---:B------:R-:W-:Y:S02]  /*1140*/  LOP3.LUT R10, R6.reuse, R4, RZ, 0x3c, !PT ;  /* 0x00000004060a7212 */ /* 0x040fe400078e3cff */
[----:B------:R-:W-:Y:S02]  /*1150*/  LOP3.LUT R11, R6, R5, RZ, 0x3c, !PT ;  /* 0x00000005060b7212 */ /* 0x000fe400078e3cff */
[----:B------:R-:W-:Y:S02]  /*1160*/  LEA.HI R5, R5, R2, RZ, 0x1 ;  /* 0x0000000205057211 */ /* 0x000fe400078f08ff */
[----:B------:R-:W-:Y:S02]  /*1170*/  ISETP.GE.AND P2, PT, R12, RZ, PT ;  /* 0x000000ff0c00720c */ /* 0x000fe40003f46270 */
[----:B------:R-:W0:Y:S01]  /*1180*/  I2F.F64.S64 R10, R10 ;  /* 0x0000000a000a7312 */ /* 0x000e220000301c00 */
[----:B------:R-:W-:-:S04]  /*1190*/  IMAD.MOV R2, RZ, RZ, -R5 ;  /* 0x000000ffff027224 */ /* 0x000fc800078e0a05 */
[----:B------:R-:W-:Y:S01]  /*11a0*/  @!P0 IMAD.MOV.U32 R5, RZ, RZ, R2 ;  /* 0x000000ffff058224 */ /* 0x000fe200078e0002 */
[----:B0-----:R-:W0:-:S10]  /*11b0*/  DMUL R22, R10, c[0x2][0x0] ;  /* 0x008000000a167a28 */ /* 0x001e140000000000 */
[----:B0-----:R-:W0:Y:S02]  /*11c0*/  F2F.F32.F64 R22, R22 ;  /* 0x0000001600167310 */ /* 0x001e240000301000 */
[----:B0-----:R-:W-:-:S06]  /*11d0*/  FSEL R2, -R22, R22, !P2 ;  /* 0x0000001616027208 */ /* 0x001fcc0005000100 */
.L_x_7:
[----:B---3--:R-:W-:Y:S05]  /*11e0*/  BSYNC B0 ;  /* 0x0000000000007941 */ /* 0x008fea0003800000 */
.L_x_6:
[----:B------:R-:W-:Y:S01]  /*11f0*/  LOP3.LUT R4, R5, 0x1, RZ, 0xc0, !PT ;  /* 0x0000000105047812 */ /* 0x000fe200078ec0ff */
[C---:B-----5:R-:W-:Y:S01]  /*1200*/  FMUL R6, R19.reuse, 0.63661974668502807617 ;  /* 0x3f22f98313067820 */ /* 0x060fe20000400000 */
[----:B------:R-:W-:Y:S01]  /*1210*/  FMUL.FTZ R11, R2, R2 ;  /* 0x00000002020b7220 */ /* 0x000fe20000410000 */
[----:B------:R-:W-:Y:S01]  /*1220*/  IMAD.MOV.U32 R7, RZ, RZ, 0x3c0885e4 ;  /* 0x3c0885e4ff077424 */ /* 0x000fe200078e00ff */
[----:B------:R-:W-:Y:S01]  /*1230*/  ISETP.NE.U32.AND P2, PT, R4, 0x1, PT ;  /* 0x000000010400780c */ /* 0x000fe20003f45070 */
[----:B------:R-:W-:Y:S01]  /*1240*/  FADD.FTZ R12, |R19|, -RZ ;  /* 0x800000ff130c7221 */ /* 0x000fe20000010200 */
[----:B------:R-:W-:Y:S01]  /*1250*/  IMAD.MOV.U32 R4, RZ, RZ, -0x46b2bead ;  /* 0xb94d4153ff047424 */ /* 0x000fe200078e00ff */
[----:B------:R-:W0:Y:S01]  /*1260*/  F2I.FTZ.NTZ R6, R6 ;  /* 0x0000000600067305 */ /* 0x000e220000213100 */
[----:B------:R-:W-:Y:S01]  /*1270*/  LOP3.LUT P0, RZ, R5, 0x2, RZ, 0xc0, !PT ;  /* 0x0000000205ff7812 */ /* 0x000fe2000780c0ff */
[----:B------:R-:W-:Y:S01]  /*1280*/  BSSY B0, `(.L_x_9) ;  /* 0x0000046000007945 */ /* 0x000fe20003800000 */
[----:B------:R-:W-:-:S05]  /*1290*/  FSEL R5, R2, 1, P2 ;  /* 0x3f80000002057808 */ /* 0x000fca0001000000 */
[----:B------:R-:W-:Y:S02]  /*12a0*/  FFMA.FTZ R2, R11, R5, RZ ;  /* 0x000000050b027223 */ /* 0x000fe400000100ff */
[----:B------:R-:W-:Y:S01]  /*12b0*/  @!P2 IMAD.MOV.U32 R10, RZ, RZ, 0x37cbac00 ;  /* 0x37cbac00ff0aa424 */ /* 0x000fe200078e00ff */
[----:B------:R-:W-:-:S03]  /*12c0*/  @!P2 MOV R7, 0x3d2aaabb ;  /* 0x3d2aaabb0007a802 */ /* 0x000fc60000000f00 */
[C---:B------:R-:W-:Y:S01]  /*12d0*/  @!P2 FFMA.FTZ R4, R11.reuse, R10, -0.0013887860113754868507 ;  /* 0xbab607ed0b04a423 */ /* 0x040fe2000001000a */
[----:B------:R-:W-:Y:S02]  /*12e0*/  IMAD.MOV.U32 R10, RZ, RZ, -0x41d55558 ;  /* 0xbe2aaaa8ff0a7424 */ /* 0x000fe400078e00ff */
[----:B------:R-:W-:Y:S01]  /*12f0*/  @!P2 IMAD.MOV.U32 R10, RZ, RZ, -0x41000001 ;  /* 0xbeffffffff0aa424 */ /* 0x000fe200078e00ff */
[----:B------:R-:W-:Y:S01]  /*1300*/  FSETP.GE.AND P2, PT, R12, 105615, PT ;  /* 0x47ce47800c00780b */ /* 0x000fe20003f46000 */
[----:B------:R-:W-:Y:S01]  /*1310*/  FFMA.FTZ R7, R11, R4, R7 ;  /* 0x000000040b077223 */ /* 0x000fe20000010007 */
[----:B0-----:R-:W-:-:S03]  /*1320*/  I2FP.F32.S32 R4, R6 ;  /* 0x0000000600047245 */ /* 0x001fc60000201400 */
[----:B------:R-:W-:Y:S02]  /*1330*/  FFMA.FTZ R10, R11, R7, R10 ;  /* 0x000000070b0a7223 */ /* 0x000fe4000001000a */
[----:B------:R-:W-:Y:S02]  /*1340*/  FFMA.FTZ R7, R4, -1.5707962512969970703, R19 ;  /* 0xbfc90fda04077823 */ /* 0x000fe40000010013 */
[----:B------:R-:W-:Y:S02]  /*1350*/  FFMA.FTZ R5, R2, R10, R5 ;  /* 0x0000000a02057223 */ /* 0x000fe40000010005 */
[C---:B------:R-:W-:Y:S02]  /*1360*/  FFMA.FTZ R7, R4.reuse, -7.5497894158615963534e-08, R7 ;  /* 0xb3a2216804077823 */ /* 0x040fe40000010007 */
[----:B------:R-:W-:Y:S02]  /*1370*/  @P0 FFMA.FTZ R5, R5, -1, RZ ;  /* 0xbf80000005050823 */ /* 0x000fe400000100ff */
[----:B------:R-:W-:Y:S01]  /*1380*/  FFMA.FTZ R2, R4, -5.3903029534742383927e-15, R7 ;  /* 0xa7c234c504027823 */ /* 0x000fe20000010007 */
[----:B------:R-:W-:Y:S05]  /*1390*/  @!P2 BRA `(.L_x_10) ;  /* 0x000003400000a947 */ /* 0x000fea0003800000 */
[----:B------:R-:W-:-:S13]  /*13a0*/  FSETP.NEU.AND P0, PT, R12, +INF , PT ;  /* 0x7f8000000c00780b */ /* 0x000fda0003f0d000 */
        /* <DEDUP_REMOVED lines=13> */
.L_x_11:
        /* <DEDUP_REMOVED lines=25> */
[----:B------:R-:W-:Y:S02]  /*1610*/  SHF.R.U32.HI R7, RZ, 0x1e, R7 ;  /* 0x0000001eff077819 */ /* 0x000fe40000011607 */
[----:B------:R-:W-:Y:S02]  /*1620*/  SHF.R.S32.HI R11, RZ, 0x1f, R6 ;  /* 0x0000001fff0b7819 */ /* 0x000fe40000011406 */
[----:B------:R-:W-:-:S02]  /*1630*/  LOP3.LUT R19, R6, R19, RZ, 0x3c, !PT ;  /* 0x0000001306137212 */ /* 0x000fc400078e3cff */
[C---:B------:R-:W-:Y:S02]  /*1640*/  LOP3.LUT R10, R11.reuse, R4, RZ, 0x3c, !PT ;  /* 0x000000040b0a7212 */ /* 0x040fe400078e3cff */
[----:B------:R-:W-:Y:S02]  /*1650*/  LOP3.LUT R11, R11, R6, RZ, 0x3c, !PT ;  /* 0x000000060b0b7212 */ /* 0x000fe400078e3cff */
[----:B------:R-:W-:Y:S02]  /*1660*/  LEA.HI R6, R6, R7, RZ, 0x1 ;  /* 0x0000000706067211 */ /* 0x000fe400078f08ff */
[----:B------:R-:W-:Y:S02]  /*1670*/  ISETP.GE.AND P2, PT, R19, RZ, PT ;  /* 0x000000ff1300720c */ /* 0x000fe40003f46270 */
[----:B------:R-:W1:Y:S01]  /*1680*/  I2F.F64.S64 R10, R10 ;  /* 0x0000000a000a7312 */ /* 0x000e620000301c00 */
[----:B0-----:R-:W-:-:S04]  /*1690*/  IMAD.MOV R2, RZ, RZ, -R6 ;  /* 0x000000ffff027224 */ /* 0x001fc800078e0a06 */
[----:B------:R-:W-:Y:S01]  /*16a0*/  @!P0 IMAD.MOV.U32 R6, RZ, RZ, R2 ;  /* 0x000000ffff068224 */ /* 0x000fe200078e0002 */
[----:B-1----:R-:W0:-:S10]  /*16b0*/  DMUL R22, R10, c[0x2][0x0] ;  /* 0x008000000a167a28 */ /* 0x002e140000000000 */
[----:B0-----:R-:W0:Y:S02]  /*16c0*/  F2F.F32.F64 R22, R22 ;  /* 0x0000001600167310 */ /* 0x001e240000301000 */
[----:B0-----:R-:W-:-:S06]  /*16d0*/  FSEL R2, -R22, R22, !P2 ;  /* 0x0000001616027208 */ /* 0x001fcc0005000100 */
.L_x_10:
[----:B------:R-:W-:Y:S05]  /*16e0*/  BSYNC B0 ;  /* 0x0000000000007941 */ /* 0x000fea0003800000 */
.L_x_9:
[C---:B------:R-:W-:Y:S01]  /*16f0*/  IADD3 R4, R18.reuse, -0x20, RZ ;  /* 0xffffffe012047810 */ /* 0x040fe20007ffe0ff */
[----:B------:R-:W-:Y:S01]  /*1700*/  IMAD.MOV.U32 R12, RZ, RZ, RZ ;  /* 0x000000ffff0c7224 */ /* 0x000fe200078e00ff */
[----:B------:R-:W-:Y:S02]  /*1710*/  ISETP.GT.AND P0, PT, R18, 0x1f, PT ;  /* 0x0000001f1200780c */ /* 0x000fe40003f04270 */
[----:B------:R-:W-:-:S04]  /*1720*/  SHF.R.S32.HI R7, RZ, 0x1f, R4 ;  /* 0x0000001fff077819 */ /* 0x000fc80000011404 */
[----:B------:R-:W-:-:S04]  /*1730*/  LEA.HI R7, R7, R4, RZ, 0x5 ;  /* 0x0000000407077211 */ /* 0x000fc800078f28ff */
[----:B------:R-:W-:-:S05]  /*1740*/  LOP3.LUT R7, R7, 0xffffffe0, RZ, 0xc0, !PT ;  /* 0xffffffe007077812 */ /* 0x000fca00078ec0ff */
[----:B------:R-:W-:-:S05]  /*1750*/  IMAD.IADD R10, R4, 0x1, -R7 ;  /* 0x00000001040a7824 */ /* 0x000fca00078e0a07 */
[----:B------:R-:W-:-:S05]  /*1760*/  LEA R11, R15, R10, 0x5 ;  /* 0x0000000a0f0b7211 */ /* 0x000fca00078e28ff */
[----:B------:R-:W-:-:S05]  /*1770*/  IMAD.WIDE R10, R11, R14, c[0x0][0x168] ;  /* 0x00005a000b0a7625 */ /* 0x000fca00078e020e */
[----:B------:R0:W2:Y:S01]  /*1780*/  @P0 LDG.E.EL R12, [R10.64] ;  /* 0x000000040a0c0981 */ /* 0x0000a2000c2e1900 */
[----:B------:R-:W-:Y:S01]  /*1790*/  IADD3 R16, R16, -0x20, RZ ;  /* 0xffffffe010107810 */ /* 0x000fe20007ffe0ff */
[----:B------:R-:W-:-:S03]  /*17a0*/  IMAD.MOV.U32 R19, RZ, RZ, RZ ;  /* 0x000000ffff137224 */ /* 0x000fc600078e00ff */
[----:B------:R-:W-:-:S04]  /*17b0*/  SHF.R.S32.HI R7, RZ, 0x1f, R16 ;  /* 0x0000001fff077819 */ /* 0x000fc80000011410 */
[----:B------:R-:W-:-:S04]  /*17c0*/  LEA.HI R7, R7, R16, RZ, 0x5 ;  /* 0x0000001007077211 */ /* 0x000fc800078f28ff */
[----:B------:R-:W-:-:S05]  /*17d0*/  LOP3.LUT R7, R7, 0xffffffe0, RZ, 0xc0, !PT ;  /* 0xffffffe007077812 */ /* 0x000fca00078ec0ff */
[----:B------:R-:W-:Y:S02]  /*17e0*/  IMAD.IADD R16, R16, 0x1, -R7 ;  /* 0x0000000110107824 */ /* 0x000fe400078e0a07 */
[----:B------:R-:W-:Y:S01]  /*17f0*/  IMAD R7, R17, 0x40, R4 ;  /* 0x0000004011077824 */ /* 0x000fe200078e0204 */
[----:B------:R-:W-:Y:S01]  /*1800*/  LOP3.LUT R4, R6, 0x1, RZ, 0xc0, !PT ;  /* 0x0000000106047812 */ /* 0x000fe200078ec0ff */
[----:B------:R-:W-:Y:S02]  /*1810*/  IMAD R15, R15, 0x20, R16 ;  /* 0x000000200f0f7824 */ /* 0x000fe400078e0210 */
[-C--:B0-----:R-:W-:Y:S01]  /*1820*/  IMAD.WIDE R10, R7, R14.reuse, c[0x0][0x160] ;  /* 0x00005800070a7625 */ /* 0x081fe200078e020e */
[----:B------:R-:W-:Y:S01]  /*1830*/  ISETP.NE.U32.AND P2, PT, R4, 0x1, PT ;  /* 0x000000010400780c */ /* 0x000fe20003f45070 */
[----:B------:R-:W-:Y:S02]  /*1840*/  CS2R R16, SRZ ;  /* 0x0000000000107805 */ /* 0x000fe4000001ff00 */
[----:B------:R-:W-:Y:S01]  /*1850*/  IMAD.WIDE R14, R15, R14, c[0x0][0x168] ;  /* 0x00005a000f0e7625 */ /* 0x000fe200078e020e */
[----:B------:R-:W-:-:S03]  /*1860*/  FMUL.FTZ R25, R2, R2 ;  /* 0x0000000202197220 */ /* 0x000fc60000410000 */
[----:B------:R0:W5:Y:S04]  /*1870*/  @P0 LDG.E.EL.64 R16, [R10.64] ;  /* 0x000000040a100981 */ /* 0x000168000c2e1b00 */
[----:B------:R1:W5:Y:S01]  /*1880*/  @P0 LDG.E.EL R19, [R14.64] ;  /* 0x000000040e130981 */ /* 0x000362000c2e1900 */
[----:B------:R-:W-:Y:S01]  /*1890*/  LOP3.LUT P0, RZ, R6, 0x2, RZ, 0xc0, !PT ;  /* 0x0000000206ff7812 */ /* 0x000fe2000780c0ff */
[----:B------:R-:W-:Y:S01]  /*18a0*/  @!P2 IMAD.MOV.U32 R18, RZ, RZ, 0x37cbac00 ;  /* 0x37cbac00ff12a424 */ /* 0x000fe200078e00ff */
[----:B------:R-:W-:Y:S01]  /*18b0*/  FSEL R2, R2, 1, P2 ;  /* 0x3f80000002027808 */ /* 0x000fe20001000000 */
[----:B------:R-:W-:Y:S01]  /*18c0*/  IMAD.MOV.U32 R4, RZ, RZ, -0x46b2bead ;  /* 0xb94d4153ff047424 */ /* 0x000fe200078e00ff */
[----:B------:R-:W-:Y:S01]  /*18d0*/  BSSY B0, `(.L_x_12) ;  /* 0x0000048000007945 */ /* 0x000fe20003800000 */
[----:B------:R-:W-:Y:S01]  /*18e0*/  IMAD.MOV.U32 R23, RZ, RZ, 0x3c0885e4 ;  /* 0x3c0885e4ff177424 */ /* 0x000fe200078e00ff */
[----:B------:R-:W-:Y:S01]  /*18f0*/  @!P2 FFMA.FTZ R4, R25, R18, -0.0013887860113754868507 ;  /* 0xbab607ed1904a423 */ /* 0x000fe20000010012 */
[----:B------:R-:W-:-:S02]  /*1900*/  @!P2 IMAD.MOV.U32 R23, RZ, RZ, 0x3d2aaabb ;  /* 0x3d2aaabbff17a424 */ /* 0x000fc400078e00ff */
[----:B0-----:R-:W-:Y:S02]  /*1910*/  IMAD.MOV.U32 R10, RZ, RZ, -0x41d55558 ;  /* 0xbe2aaaa8ff0a7424 */ /* 0x001fe400078e00ff */
[----:B------:R-:W-:Y:S01]  /*1920*/  @!P2 IMAD.MOV.U32 R10, RZ, RZ, -0x41000001 ;  /* 0xbeffffffff0aa424 */ /* 0x000fe200078e00ff */
[----:B------:R-:W-:-:S04]  /*1930*/  FFMA.FTZ R23, R25, R4, R23 ;  /* 0x0000000419177223 */ /* 0x000fc80000010017 */
[C---:B------:R-:W-:Y:S01]  /*1940*/  FFMA.FTZ R23, R25.reuse, R23, R10 ;  /* 0x0000001719177223 */ /* 0x040fe2000001000a */
[----:B------:R-:W-:-:S04]  /*1950*/  FFMA.FTZ R25, R25, R2, RZ ;  /* 0x0000000219197223 */ /* 0x000fc800000100ff */
[----:B------:R-:W-:-:S04]  /*1960*/  FFMA.FTZ R2, R25, R23, R2 ;  /* 0x0000001719027223 */ /* 0x000fc80000010002 */
[----:B------:R-:W-:Y:S01]  /*1970*/  @P0 FFMA.FTZ R2, R2, -1, RZ ;  /* 0xbf80000002020823 */ /* 0x000fe200000100ff */
[C---:B--2---:R-:W-:Y:S01]  /*1980*/  FMUL R7, R12.reuse, 0.63661974668502807617 ;  /* 0x3f22f9830c077820 */ /* 0x044fe20000400000 */
[----:B------:R-:W-:-:S05]  /*1990*/  FADD.FTZ R6, |R12|, -RZ ;  /* 0x800000ff0c067221 */ /* 0x000fca0000010200 */
[----:B------:R-:W0:Y:S01]  /*19a0*/  F2I.FTZ.NTZ R7, R7 ;  /* 0x0000000700077305 */ /* 0x000e220000213100 */
[----:B------:R-:W-:Y:S02]  /*19b0*/  FSETP.GE.AND P2, PT, R6, 105615, PT ;  /* 0x47ce47800600780b */ /* 0x000fe40003f46000 */
[----:B0-----:R-:W-:-:S05]  /*19c0*/  I2FP.F32.S32 R11, R7 ;  /* 0x00000007000b7245 */ /* 0x001fca0000201400 */
[----:B------:R-:W-:-:S04]  /*19d0*/  FFMA.FTZ R4, R11, -1.5707962512969970703, R12 ;  /* 0xbfc90fda0b047823 */ /* 0x000fc8000001000c */
[----:B------:R-:W-:-:S04]  /*19e0*/  FFMA.FTZ R4, R11, -7.5497894158615963534e-08, R4 ;  /* 0xb3a221680b047823 */ /* 0x000fc80000010004 */
[----:B------:R-:W-:Y:S01]  /*19f0*/  FFMA.FTZ R4, R11, -5.3903029534742383927e-15, R4 ;  /* 0xa7c234c50b047823 */ /* 0x000fe20000010004 */
[----:B------:R-:W-:Y:S05]  /*1a00*/  @!P2 BRA `(.L_x_13) ;  /* 0x000003400000a947 */ /* 0x000fea0003800000 */
[----:B-1----:R-:W-:-:S13]  /*1a10*/  FSETP.NEU.AND P0, PT, R6, +INF , PT ;  /* 0x7f8000000600780b */ /* 0x002fda0003f0d000 */
        /* <DEDUP_REMOVED lines=10> */
[----:B------:R-:W-:-:S02]  /*1ac0*/  IADD3 R10, R6, -0x80, RZ ;  /* 0xffffff80060a7810 */ /* 0x000fc40007ffe0ff */
[----:B------:R-:W-:Y:S02]  /*1ad0*/  MOV R6, R1 ;  /* 0x0000000100067202 */ /* 0x000fe40000000f00 */
[----:B------:R-:W-:Y:S02]  /*1ae0*/  SHF.R.U32.HI R10, RZ, 0x5, R10 ;  /* 0x00000005ff0a7819 */ /* 0x000fe4000001160a */
.L_x_14:
[----:B------:R-:W-:-:S04]  /*1af0*/  IADD3 R22, P0, R11, c[0x4][0x8], RZ ;  /* 0x010002000b167a10 */ /* 0x000fc80007f1e0ff */
[----:B------:R-:W-:-:S06]  /*1b00*/  IADD3.X R23, R18, c[0x4][0xc], RZ, P0, !PT ;  /* 0x0100030012177a10 */ /* 0x000fcc00007fe4ff */
[----:B------:R-:W2:Y:S01]  /*1b10*/  LDG.E.CONSTANT R23, [R22.64] ;  /* 0x0000000416177981 */ /* 0x000ea2000c1e9900 */
[----:B------:R-:W-:Y:S01]  /*1b20*/  IADD3 R11, P2, R11, 0x4, RZ ;  /* 0x000000040b0b7810 */ /* 0x000fe20007f5e0ff */
[----:B------:R-:W-:Y:S02]  /*1b30*/  IMAD.MOV.U32 R14, RZ, RZ, R4 ;  /* 0x000000ffff0e7224 */ /* 0x000fe400078e0004 */
[----:B------:R-:W-:Y:S01]  /*1b40*/  IMAD.MOV.U32 R15, RZ, RZ, RZ ;  /* 0x000000ffff0f7224 */ /* 0x000fe200078e00ff */
[----:B------:R-:W-:Y:S01]  /*1b50*/  ISETP.NE.U32.AND P0, PT, R11, 0x18, PT ;  /* 0x000000180b00780c */ /* 0x000fe20003f05070 */
[----:B------:R-:W-:-:S05]  /*1b60*/  IMAD.X R18, RZ, RZ, R18, P2 ;  /* 0x000000ffff127224 */ /* 0x000fca00010e0612 */
[----:B------:R-:W-:Y:S01]  /*1b70*/  ISETP.NE.AND.EX P0, PT, R18, RZ, PT, P0 ;  /* 0x000000ff1200720c */ /* 0x000fe20003f05300 */
[----:B--2---:R-:W-:-:S04]  /*1b80*/  IMAD.WIDE.U32 R14, R7, R23, R14 ;  /* 0x00000017070e7225 */ /* 0x004fc800078e000e */
[----:B------:R-:W-:Y:S01]  /*1b90*/  IMAD.MOV.U32 R4, RZ, RZ, R15 ;  /* 0x000000ffff047224 */ /* 0x000fe200078e000f */
[----:B------:R0:W-:Y:S02]  /*1ba0*/  STL [R6], R14 ;  /* 0x0000000e06007387 */ /* 0x0001e40000100800 */
[----:B0-----:R-:W-:-:S05]  /*1bb0*/  IADD3 R6, R6, 0x4, RZ ;  /* 0x0000000406067810 */ /* 0x001fca0007ffe0ff */
        /* <DEDUP_REMOVED lines=25> */
.L_x_13:
[----:B-1----:R-:W-:Y:S05]  /*1d50*/  BSYNC B0 ;  /* 0x0000000000007941 */ /* 0x002fea0003800000 */
.L_x_12:
[----:B------:R-:W-:Y:S01]  /*1d60*/  LOP3.LUT R6, R7, 0x1, RZ, 0xc0, !PT ;  /* 0x0000000107067812 */ /* 0x000fe200078ec0ff */
[C---:B-----5:R-:W-:Y:S01]  /*1d70*/  FMUL R10, R19.reuse, 0.63661974668502807617 ;  /* 0x3f22f983130a7820 */ /* 0x060fe20000400000 */
[----:B------:R-:W-:Y:S01]  /*1d80*/  FMUL.FTZ R15, R4, R4 ;  /* 0x00000004040f7220 */ /* 0x000fe20000410000 */
[----:B------:R-:W-:Y:S01]  /*1d90*/  FADD.FTZ R14, |R19|, -RZ ;  /* 0x800000ff130e7221 */ /* 0x000fe20000010200 */
[----:B------:R-:W-:Y:S01]  /*1da0*/  ISETP.NE.U32.AND P2, PT, R6, 0x1, PT ;  /* 0x000000010600780c */ /* 0x000fe20003f45070 */
[----:B------:R-:W-:Y:S01]  /*1db0*/  IMAD.MOV.U32 R6, RZ, RZ, -0x46b2bead ;  /* 0xb94d4153ff067424 */ /* 0x000fe200078e00ff */
[----:B------:R-:W-:Y:S01]  /*1dc0*/  LOP3.LUT P0, RZ, R7, 0x2, RZ, 0xc0, !PT ;  /* 0x0000000207ff7812 */ /* 0x000fe2000780c0ff */
[----:B------:R-:W0:Y:S01]  /*1dd0*/  F2I.FTZ.NTZ R10, R10 ;  /* 0x0000000a000a7305 */ /* 0x000e220000213100 */
[----:B------:R-:W-:Y:S01]  /*1de0*/  IMAD.MOV.U32 R11, RZ, RZ, 0x3c0885e4 ;  /* 0x3c0885e4ff0b7424 */ /* 0x000fe200078e00ff */
[----:B------:R-:W-:Y:S01]  /*1df0*/  FSEL R7, R4, 1, P2 ;  /* 0x3f80000004077808 */ /* 0x000fe20001000000 */
[----:B------:R-:W-:Y:S04]  /*1e00*/  BSSY B0, `(.L_x_15) ;  /* 0x0000045000007945 */ /* 0x000fe80003800000 */
[----:B------:R-:W-:-:S03]  /*1e10*/  FFMA.FTZ R4, R15, R7, RZ ;  /* 0x000000070f047223 */ /* 0x000fc600000100ff */
[----:B------:R-:W-:Y:S02]  /*1e20*/  @!P2 IMAD.MOV.U32 R12, RZ, RZ, 0x37cbac00 ;  /* 0x37cbac00ff0ca424 */ /* 0x000fe400078e00ff */
[----:B------:R-:W-:Y:S02]  /*1e30*/  @!P2 IMAD.MOV.U32 R11, RZ, RZ, 0x3d2aaabb ;  /* 0x3d2aaabbff0ba424 */ /* 0x000fe400078e00ff */
        /* <DEDUP_REMOVED lines=23> */
[----:B------:R-:W-:Y:S02]  /*1fb0*/  LOP3.LUT R11, R11, 0x80000000, RZ, 0xfc, !PT ;  /* 0x800000000b0b7812 */ /* 0x000fe400078efcff */
[----:B------:R-:W-:Y:S01]  /*1fc0*/  IADD3 R10, R6, -0x80, RZ ;  /* 0xffffff80060a7810 */ /* 0x000fe20007ffe0ff */
[----:B------:R-:W-:-:S03]  /*1fd0*/  IMAD.MOV.U32 R6, RZ, RZ, R1 ;  /* 0x000000ffff067224 */ /* 0x000fc600078e0001 */
[----:B------:R-:W-:Y:S02]  /*1fe0*/  SHF.R.U32.HI R10, RZ, 0x5, R10 ;  /* 0x00000005ff0a7819 */ /* 0x000fe4000001160a */
.L_x_17:
        /* <DEDUP_REMOVED lines=38> */
.L_x_16:
[----:B------:R-:W-:Y:S05]  /*2250*/  BSYNC B0 ;  /* 0x0000000000007941 */ /* 0x000fea0003800000 */
.L_x_15:
[----:B------:R-:W-:Y:S01]  /*2260*/  LOP3.LUT R6, R10, 0x1, RZ, 0xc0, !PT ;  /* 0x000000010a067812 */ /* 0x000fe200078ec0ff */
[----:B------:R-:W-:Y:S01]  /*2270*/  FMUL.FTZ R14, R4, R4 ;  /* 0x00000004040e7220 */ /* 0x000fe20000410000 */
[----:B------:R-:W-:Y:S01]  /*2280*/  IMAD.MOV.U32 R11, RZ, RZ, 0x3c0885e4 ;  /* 0x3c0885e4ff0b7424 */ /* 0x000fe200078e00ff */
[----:B------:R-:W-:Y:S01]  /*2290*/  LOP3.LUT P2, RZ, R10, 0x2, RZ, 0xc0, !PT ;  /* 0x000000020aff7812 */ /* 0x000fe2000784c0ff */
[----:B------:R-:W-:Y:S01]  /*22a0*/  IMAD.MOV.U32 R12, RZ, RZ, -0x41d55558 ;  /* 0xbe2aaaa8ff0c7424 */ /* 0x000fe200078e00ff */
[----:B------:R-:W-:Y:S01]  /*22b0*/  ISETP.NE.U32.AND P0, PT, R6, 0x1, PT ;  /* 0x000000010600780c */ /* 0x000fe20003f05070 */
[----:B------:R-:W-:Y:S01]  /*22c0*/  IMAD.MOV.U32 R6, RZ, RZ, -0x46b2bead ;  /* 0xb94d4153ff067424 */ /* 0x000fe200078e00ff */
[----:B------:R-:W-:Y:S01]  /*22d0*/  FMUL R2, R2, R21 ;  /* 0x0000001502027220 */ /* 0x000fe20000400000 */
[----:B------:R-:W-:Y:S01]  /*22e0*/  FMUL R5, R5, R20 ;  /* 0x0000001405057220 */ /* 0x000fe20000400000 */
[----:B------:R-:W-:Y:S01]  /*22f0*/  FSEL R4, R4, 1, P0 ;  /* 0x3f80000004047808 */ /* 0x000fe20000000000 */
[----:B------:R-:W-:Y:S01]  /*2300*/  @P1 FFMA R5, -R7, R16, RZ ;  /* 0x0000001007051223 */ /* 0x000fe200000001ff */
[----:B------:R-:W-:-:S03]  /*2310*/  SHF.R.S32.HI R10, RZ, 0x1f, R13 ;  /* 0x0000001fff0a7819 */ /* 0x000fc6000001140d */
[----:B------:R-:W-:-:S04]  /*2320*/  FFMA R8, R8, R3, R5 ;  /* 0x0000000308087223 */ /* 0x000fc80000000005 */
[----:B------:R-:W-:Y:S02]  /*2330*/  @!P0 IMAD.MOV.U32 R15, RZ, RZ, 0x37cbac00 ;  /* 0x37cbac00ff0f8424 */ /* 0x000fe400078e00ff */
[----:B------:R-:W-:Y:S02]  /*2340*/  @!P0 IMAD.MOV.U32 R11, RZ, RZ, 0x3d2aaabb ;  /* 0x3d2aaabbff0b8424 */ /* 0x000fe400078e00ff */
[C---:B------:R-:W-:Y:S01]  /*2350*/  @!P0 FFMA.FTZ R6, R14.reuse, R15, -0.0013887860113754868507 ;  /* 0xbab607ed0e068423 */ /* 0x040fe2000001000f */
[----:B------:R-:W-:Y:S01]  /*2360*/  @!P0 IMAD.MOV.U32 R12, RZ, RZ, -0x41000001 ;  /* 0xbeffffffff0c8424 */ /* 0x000fe200078e00ff */
[C---:B------:R-:W-:Y:S02]  /*2370*/  FFMA.FTZ R15, R14.reuse, R4, RZ ;  /* 0x000000040e0f7223 */ /* 0x040fe400000100ff */
[----:B------:R-:W-:Y:S01]  /*2380*/  FFMA.FTZ R11, R14, R6, R11 ;  /* 0x000000060e0b7223 */ /* 0x000fe2000001000b */
[----:B------:R-:W-:-:S03]  /*2390*/  LEA R6, P0, R13, c[0x0][0x170], 0x2 ;  /* 0x00005c000d067a11 */ /* 0x000fc600078010ff */
[----:B------:R-:W-:Y:S01]  /*23a0*/  FFMA.FTZ R11, R14, R11, R12 ;  /* 0x0000000b0e0b7223 */ /* 0x000fe2000001000c */
[----:B------:R-:W-:-:S03]  /*23b0*/  LEA.HI.X R7, R13, c[0x0][0x174], R10, 0x2, P0 ;  /* 0x00005d000d077a11 */ /* 0x000fc600000f140a */
[----:B------:R-:W-:-:S04]  /*23c0*/  FFMA.FTZ R4, R15, R11, R4 ;  /* 0x0000000b0f047223 */ /* 0x000fc80000010004 */
[----:B------:R-:W-:-:S04]  /*23d0*/  @P2 FFMA.FTZ R4, R4, -1, RZ ;  /* 0xbf80000004042823 */ /* 0x000fc800000100ff */
[----:B------:R-:W-:-:S04]  /*23e0*/  @P1 FFMA R2, -R4, R17, RZ ;  /* 0x0000001104021223 */ /* 0x000fc800000001ff */
[----:B------:R-:W-:-:S05]  /*23f0*/  FFMA R9, R9, R0, R2 ;  /* 0x0000000009097223 */ /* 0x000fca0000000002 */
[----:B------:R-:W-:Y:S01]  /*2400*/  STG.E.64 [R6.64], R8 ;  /* 0x0000000806007986 */ /* 0x000fe2000c101b04 */
[----:B------:R-:W-:Y:S05]  /*2410*/  EXIT ;  /* 0x000000000000794d */ /* 0x000fea0003800000 */
.L_x_18:
[----:B------:R-:W-:-:S00]  /*2420*/  BRA `(.L_x_18) ;  /* 0xfffffff000007947 */ /* 0x000fc0000383ffff */
[----:B------:R-:W-:-:S00]  /*2430*/  NOP ;  /* 0x0000000000007918 */ /* 0x000fc00000000000 */
        /* <DEDUP_REMOVED lines=12> */
.L_x_19:


//--------------------- .nv.global.init           --------------------------
	.section	.nv.global.init,"aw",@progbits
	.align	4
.nv.global.init:
	.type		__cudart_i2opi_f,@object
	.size		__cudart_i2opi_f,(_$_str - __cudart_i2opi_f)
__cudart_i2opi_f:
        /*0000*/ 	.byte	0x41, 0x90, 0x43, 0x3c, 0x99, 0x95, 0x62, 0xdb, 0xc0, 0xdd, 0x34, 0xf5, 0xd1, 0x57, 0x27, 0xfc
        /*0010*/ 	.byte	0x29, 0x15, 0x44, 0x4e, 0x6e, 0x83, 0xf9, 0xa2
	.type		_$_str,@object
	.size		_$_str,(.L_0 - _$_str)
_$_str:
        /*0018*/ 	.byte	0x5f, 0x5f, 0x43, 0x55, 0x44, 0x41, 0x5f, 0x46, 0x54, 0x5a, 0x00
.L_0:
